	.headerflags	@"EF_CUDA_TEXMODE_UNIFIED EF_CUDA_64BIT_ADDRESS EF_CUDA_ACCELERATORS EF_CUDA_SM90 EF_CUDA_VIRTUAL_SM(EF_CUDA_SM90)"
	.elftype	@"ET_EXEC"


//--------------------- .nv.info                  --------------------------
	.section	.nv.info,"",@"SHT_CUDA_INFO"
	.align	4


	//----- nvinfo : EIATTR_REGCOUNT
	.align		4
        /*0000*/ 	.byte	0x04, 0x2f
        /*0002*/ 	.short	(.L_3 - .L_2)
	.align		4
.L_2:
        /*0004*/ 	.word	index@(triton_poi_fused__native_batch_norm_legit_no_training_relu_22)
        /*0008*/ 	.word	0x00000012


	//----- nvinfo : EIATTR_MIN_STACK_SIZE
	.align		4
.L_3:
        /*000c*/ 	.byte	0x04, 0x12
        /*000e*/ 	.short	(.L_5 - .L_4)
	.align		4
.L_4:
        /*0010*/ 	.word	index@(triton_poi_fused__native_batch_norm_legit_no_training_relu_22)
        /*0014*/ 	.word	0x00000000


	//----- nvinfo : EIATTR_FRAME_SIZE
	.align		4
.L_5:
        /*0018*/ 	.byte	0x04, 0x11
        /*001a*/ 	.short	(.L_7 - .L_6)
	.align		4
.L_6:
        /*001c*/ 	.word	index@(triton_poi_fused__native_batch_norm_legit_no_training_relu_22)
        /*0020*/ 	.word	0x00000000


	//----- nvinfo : EIATTR_MIN_STACK_SIZE
	.align		4
.L_7:
        /*0024*/ 	.byte	0x04, 0x12
        /*0026*/ 	.short	(.L_9 - .L_8)
	.align		4
.L_8:
        /*0028*/ 	.word	index@(triton_poi_fused__native_batch_norm_legit_no_training_relu_22)
        /*002c*/ 	.word	0x00000000
.L_9:


//--------------------- .nv.info.triton_poi_fused__native_batch_norm_legit_no_training_relu_22 --------------------------
	.section	.nv.info.triton_poi_fused__native_batch_norm_legit_no_training_relu_22,"",@"SHT_CUDA_INFO"
	.sectionflags	@""
	.align	4


	//----- nvinfo : EIATTR_CUDA_API_VERSION
	.align		4
        /*0000*/ 	.byte	0x04, 0x37
        /*0002*/ 	.short	(.L_11 - .L_10)
.L_10:
        /*0004*/ 	.word	0x0000007c


	//----- nvinfo : EIATTR_KPARAM_INFO
	.align		4
.L_11:
        /*0008*/ 	.byte	0x04, 0x17
        /*000a*/ 	.short	(.L_13 - .L_12)
.L_12:
        /*000c*/ 	.word	0x00000000
        /*0010*/ 	.short	0x0006
        /*0012*/ 	.short	0x0030
        /*0014*/ 	.byte	0x00, 0xf0, 0x11, 0x00


	//----- nvinfo : EIATTR_KPARAM_INFO
	.align		4
.L_13:
        /*0018*/ 	.byte	0x04, 0x17
        /*001a*/ 	.short	(.L_15 - .L_14)
.L_14:
        /*001c*/ 	.word	0x00000000
        /*0020*/ 	.short	0x0005
        /*0022*/ 	.short	0x0028
        /*0024*/ 	.byte	0x00, 0xf4, 0x21, 0x00


	//----- nvinfo : EIATTR_KPARAM_INFO
	.align		4
.L_15:
        /*0028*/ 	.byte	0x04, 0x17
        /*002a*/ 	.short	(.L_17 - .L_16)
.L_16:
        /*002c*/ 	.word	0x00000000
        /*0030*/ 	.short	0x0004
        /*0032*/ 	.short	0x0020
        /*0034*/ 	.byte	0x00, 0xf4, 0x21, 0x00


	//----- nvinfo : EIATTR_KPARAM_INFO
	.align		4
.L_17:
        /*0038*/ 	.byte	0x04, 0x17
        /*003a*/ 	.short	(.L_19 - .L_18)
.L_18:
        /*003c*/ 	.word	0x00000000
        /*0040*/ 	.short	0x0003
        /*0042*/ 	.short	0x0018
        /*0044*/ 	.byte	0x00, 0xf4, 0x21, 0x00


	//----- nvinfo : EIATTR_KPARAM_INFO
	.align		4
.L_19:
        /*0048*/ 	.byte	0x04, 0x17
        /*004a*/ 	.short	(.L_21 - .L_20)
.L_20:
        /*004c*/ 	.word	0x00000000
        /*0050*/ 	.short	0x0002
        /*0052*/ 	.short	0x0010
        /*0054*/ 	.byte	0x00, 0xf4, 0x21, 0x00


	//----- nvinfo : EIATTR_KPARAM_INFO
	.align		4
.L_21:
        /*0058*/ 	.byte	0x04, 0x17
        /*005a*/ 	.short	(.L_23 - .L_22)
.L_22:
        /*005c*/ 	.word	0x00000000
        /*0060*/ 	.short	0x0001
        /*0062*/ 	.short	0x0008
        /*0064*/ 	.byte	0x00, 0xf4, 0x21, 0x00


	//----- nvinfo : EIATTR_KPARAM_INFO
	.align		4
.L_23:
        /*0068*/ 	.byte	0x04, 0x17
        /*006a*/ 	.short	(.L_25 - .L_24)
.L_24:
        /*006c*/ 	.word	0x00000000
        /*0070*/ 	.short	0x0000
        /*0072*/ 	.short	0x0000
        /*0074*/ 	.byte	0x00, 0xf4, 0x21, 0x00


	//----- nvinfo : EIATTR_SPARSE_MMA_MASK
	.align		4
.L_25:
        /*0078*/ 	.byte	0x03, 0x50
        /*007a*/ 	.short	0x0000


	//----- nvinfo : EIATTR_MAXREG_COUNT
	.align		4
        /*007c*/ 	.byte	0x03, 0x1b
        /*007e*/ 	.short	0x00ff


	//----- nvinfo : EIATTR_EXIT_INSTR_OFFSETS
	.align		4
        /*0080*/ 	.byte	0x04, 0x1c
        /*0082*/ 	.short	(.L_27 - .L_26)


	//   ....[0]....
.L_26:
        /*0084*/ 	.word	0x000003c0


	//----- nvinfo : EIATTR_REQNTID
	.align		4
.L_27:
        /*0088*/ 	.byte	0x04, 0x10
        /*008a*/ 	.short	(.L_29 - .L_28)
.L_28:
        /*008c*/ 	.word	0x00000100
        /*0090*/ 	.word	0x00000001
        /*0094*/ 	.word	0x00000001


	//----- nvinfo : EIATTR_CBANK_PARAM_SIZE
	.align		4
.L_29:
        /*0098*/ 	.byte	0x03, 0x19
        /*009a*/ 	.short	0x0034


	//----- nvinfo : EIATTR_PARAM_CBANK
	.align		4
        /*009c*/ 	.byte	0x04, 0x0a
        /*009e*/ 	.short	(.L_31 - .L_30)
	.align		4
.L_30:
        /*00a0*/ 	.word	index@(.nv.constant0.triton_poi_fused__native_batch_norm_legit_no_training_relu_22)
        /*00a4*/ 	.short	0x0210
        /*00a6*/ 	.short	0x0034


	//----- nvinfo : EIATTR_SW_WAR
	.align		4
.L_31:
        /*00a8*/ 	.byte	0x04, 0x36
        /*00aa*/ 	.short	(.L_33 - .L_32)
.L_32:
        /*00ac*/ 	.word	0x00000008
.L_33:


//--------------------- .nv.callgraph             --------------------------
	.section	.nv.callgraph,"",@"SHT_CUDA_CALLGRAPH"
	.align	4
	.sectionentsize	8
	.align		4
        /*0000*/ 	.word	0x00000000
	.align		4
        /*0004*/ 	.word	0xffffffff
	.align		4
        /*0008*/ 	.word	0x00000000
	.align		4
        /*000c*/ 	.word	0xfffffffe
	.align		4
        /*0010*/ 	.word	0x00000000
	.align		4
        /*0014*/ 	.word	0xfffffffd
	.align		4
        /*0018*/ 	.word	0x00000000
	.align		4
        /*001c*/ 	.word	0xfffffffc


//--------------------- .nv.constant4             --------------------------
	.section	.nv.constant4,"a",@progbits
	.align	8
	.align		8
.nv.constant4:
        /*0000*/ 	.dword	_$_str
	.align		8
        /*0008*/ 	.dword	_$_str_$_2


//--------------------- .text.triton_poi_fused__native_batch_norm_legit_no_training_relu_22 --------------------------
	.section	.text.triton_poi_fused__native_batch_norm_legit_no_training_relu_22,"ax",@progbits
	.align	128
        .global         triton_poi_fused__native_batch_norm_legit_no_training_relu_22
        .type           triton_poi_fused__native_batch_norm_legit_no_training_relu_22,@function
        .size           triton_poi_fused__native_batch_norm_legit_no_training_relu_22,(.L_x_1 - triton_poi_fused__native_batch_norm_legit_no_training_relu_22)
        .other          triton_poi_fused__native_batch_norm_legit_no_training_relu_22,@"STO_CUDA_ENTRY STV_DEFAULT"
triton_poi_fused__native_batch_norm_legit_no_training_relu_22:
.text.triton_poi_fused__native_batch_norm_legit_no_training_relu_22:
[----:B------:R-:W-:Y:S01]  /*0000*/  LDC R1, c[0x0][0x28] ;  /* 0x00000a00ff017b82 */ /* 0x000fe20000000800 */
[----:B------:R-:W1:Y:S07]  /*0010*/  S2R R0, SR_TID.X ;  /* 0x0000000000007919 */ /* 0x000e6e0000002100 */
[----:B------:R-:W2:Y:S01]  /*0020*/  LDC.64 R2, c[0x0][0x220] ;  /* 0x00008800ff027b82 */ /* 0x000ea20000000a00 */
[----:B------:R-:W-:Y:S01]  /*0030*/  ULDC.64 UR4, c[0x0][0x208] ;  /* 0x0000820000047ab9 */ /* 0x000fe20000000a00 */
[----:B------:R-:W3:Y:S06]  /*0040*/  S2R R5, SR_CTAID.X ;  /* 0x0000000000057919 */ /* 0x000eec0000002500 */
[----:B------:R-:W4:Y:S08]  /*0050*/  LDC.64 R6, c[0x0][0x218] ;  /* 0x00008600ff067b82 */ /* 0x000f300000000a00 */
[----:B------:R-:W5:Y:S08]  /*0060*/  LDC.64 R8, c[0x0][0x228] ;  /* 0x00008a00ff087b82 */ /* 0x000f700000000a00 */
[----:B------:R-:W5:Y:S01]  /*0070*/  LDC.64 R10, c[0x0][0x230] ;  /* 0x00008c00ff0a7b82 */ /* 0x000f620000000a00 */
[----:B-1----:R-:W-:-:S04]  /*0080*/  SHF.L.U32 R0, R0, 0x1, RZ ;  /* 0x0000000100007819 */ /* 0x002fc800000006ff */
[----:B------:R-:W-:-:S04]  /*0090*/  LOP3.LUT R0, R0, 0x1fe, RZ, 0xc0, !PT ;  /* 0x000001fe00007812 */ /* 0x000fc800078ec0ff */
[----:B---3--:R-:W-:-:S05]  /*00a0*/  LEA R0, R5, R0, 0x9 ;  /* 0x0000000005007211 */ /* 0x008fca00078e48ff */
[----:B------:R-:W-:-:S05]  /*00b0*/  IMAD.HI R4, R0, 0x66666667, RZ ;  /* 0x6666666700047827 */ /* 0x000fca00078e02ff */
[----:B------:R-:W-:-:S04]  /*00c0*/  SHF.R.U32.HI R5, RZ, 0x1f, R4 ;  /* 0x0000001fff057819 */ /* 0x000fc80000011604 */
[----:B------:R-:W-:-:S05]  /*00d0*/  LEA.HI.SX32 R5, R4, R5, 0x18 ;  /* 0x0000000504057211 */ /* 0x000fca00078fc2ff */
[----:B------:R-:W-:Y:S02]  /*00e0*/  IMAD R13, R5, -0x280, R0 ;  /* 0xfffffd80050d7824 */ /* 0x000fe400078e0200 */
[----:B------:R-:W1:Y:S02]  /*00f0*/  LDC.64 R4, c[0x0][0x210] ;  /* 0x00008400ff047b82 */ /* 0x000e640000000a00 */
[----:B--2---:R-:W-:-:S06]  /*0100*/  IMAD.WIDE R2, R13, 0x4, R2 ;  /* 0x000000040d027825 */ /* 0x004fcc00078e0202 */
[----:B------:R-:W2:Y:S01]  /*0110*/  LDG.E.EL.64 R2, desc[UR4][R2.64] ;  /* 0x0000000402027981 */ /* 0x000ea2000c2e1b00 */
[----:B----4-:R-:W-:-:S04]  /*0120*/  IMAD.WIDE R6, R13, 0x4, R6 ;  /* 0x000000040d067825 */ /* 0x010fc800078e0206 */
[C---:B-----5:R-:W-:Y:S02]  /*0130*/  IMAD.WIDE R8, R13.reuse, 0x4, R8 ;  /* 0x000000040d087825 */ /* 0x060fe400078e0208 */
[----:B------:R-:W3:Y:S02]  /*0140*/  LDG.E.EL.64 R6, desc[UR4][R6.64] ;  /* 0x0000000406067981 */ /* 0x000ee4000c2e1b00 */
[----:B0-----:R-:W-:Y:S02]  /*0150*/  IMAD.WIDE R10, R13, 0x4, R10 ;  /* 0x000000040d0a7825 */ /* 0x001fe400078e020a */
[----:B------:R-:W4:Y:S04]  /*0160*/  LDG.E.EL.64 R8, desc[UR4][R8.64] ;  /* 0x0000000408087981 */ /* 0x000f28000c2e1b00 */
[----:B------:R-:W4:Y:S01]  /*0170*/  LDG.E.EL.64 R10, desc[UR4][R10.64] ;  /* 0x000000040a0a7981 */ /* 0x000f22000c2e1b00 */
[----:B-1----:R-:W-:-:S06]  /*0180*/  IMAD.WIDE R4, R0, 0x4, R4 ;  /* 0x0000000400047825 */ /* 0x002fcc00078e0204 */
[----:B------:R-:W3:Y:S01]  /*0190*/  LDG.E.64 R4, desc[UR4][R4.64] ;  /* 0x0000000404047981 */ /* 0x000ee2000c1e1b00 */
[----:B------:R-:W-:Y:S01]  /*01a0*/  HFMA2.MMA R14, -RZ, RZ, 1.625, 0 ;  /* 0x3e800000ff0e7435 */ /* 0x000fe200000001ff */
[----:B--2---:R-:W-:Y:S01]  /*01b0*/  FADD R2, R2, 9.9999997473787516356e-06 ;  /* 0x3727c5ac02027421 */ /* 0x004fe20000000000 */
[----:B------:R-:W-:-:S03]  /*01c0*/  FADD R3, R3, 9.9999997473787516356e-06 ;  /* 0x3727c5ac03037421 */ /* 0x000fc60000000000 */
[----:B------:R-:W0:Y:S08]  /*01d0*/  MUFU.SQRT R12, R2 ;  /* 0x00000002000c7308 */ /* 0x000e300000002000 */
[----:B------:R1:W2:Y:S01]  /*01e0*/  MUFU.SQRT R13, R3 ;  /* 0x00000003000d7308 */ /* 0x0002a20000002000 */
[C---:B0-----:R-:W-:Y:S02]  /*01f0*/  FSETP.GT.AND P0, PT, R12.reuse, 8.50705917302346158658e+37, PT ;  /* 0x7e8000000c00780b */ /* 0x041fe40003f04000 */
[----:B------:R-:W-:Y:S01]  /*0200*/  FSETP.GEU.AND P2, PT, R12, 1.175494350822287508e-38, PT ;  /* 0x008000000c00780b */ /* 0x000fe20003f4e000 */
[----:B-1----:R-:W0:Y:S01]  /*0210*/  LDC.64 R2, c[0x0][0x238] ;  /* 0x00008e00ff027b82 */ /* 0x002e220000000a00 */
[----:B--2---:R-:W-:-:S02]  /*0220*/  FSETP.GT.AND P1, PT, R13, 8.50705917302346158658e+37, PT ;  /* 0x7e8000000d00780b */ /* 0x004fc40003f24000 */
[----:B------:R-:W-:-:S07]  /*0230*/  FSETP.GEU.AND P3, PT, R13, 1.175494350822287508e-38, PT ;  /* 0x008000000d00780b */ /* 0x000fce0003f6e000 */
[----:B------:R-:W-:-:S04]  /*0240*/  @P0 FMUL R12, R12, 0.25 ;  /* 0x3e8000000c0c0820 */ /* 0x000fc80000400000 */
[----:B------:R-:W-:Y:S01]  /*0250*/  @!P2 FMUL R12, R12, 16777216 ;  /* 0x4b8000000c0ca820 */ /* 0x000fe20000400000 */
[----:B------:R-:W-:-:S04]  /*0260*/  @P1 FMUL R13, R13, 0.25 ;  /* 0x3e8000000d0d1820 */ /* 0x000fc80000400000 */
[----:B------:R-:W-:Y:S01]  /*0270*/  @!P3 FMUL R13, R13, 16777216 ;  /* 0x4b8000000d0db820 */ /* 0x000fe20000400000 */
[----:B------:R-:W1:Y:S01]  /*0280*/  MUFU.RCP R12, R12 ;  /* 0x0000000c000c7308 */ /* 0x000e620000001000 */
[----:B------:R-:W-:-:S07]  /*0290*/  FSEL R15, R14, 1, P0 ;  /* 0x3f8000000e0f7808 */ /* 0x000fce0000000000 */
[----:B------:R-:W2:Y:S01]  /*02a0*/  MUFU.RCP R13, R13 ;  /* 0x0000000d000d7308 */ /* 0x000ea20000001000 */
[----:B------:R-:W-:Y:S01]  /*02b0*/  FSEL R14, R14, 1, P1 ;  /* 0x3f8000000e0e7808 */ /* 0x000fe20000800000 */
[----:B------:R-:W-:-:S04]  /*02c0*/  @!P2 FMUL R15, R15, 16777216 ;  /* 0x4b8000000f0fa820 */ /* 0x000fc80000400000 */
[----:B------:R-:W-:Y:S01]  /*02d0*/  @!P3 FMUL R14, R14, 16777216 ;  /* 0x4b8000000e0eb820 */ /* 0x000fe20000400000 */
[----:B---3--:R-:W-:Y:S01]  /*02e0*/  FADD R5, R5, -R7 ;  /* 0x8000000705057221 */ /* 0x008fe20000000000 */
[----:B------:R-:W-:Y:S01]  /*02f0*/  FADD R4, R4, -R6 ;  /* 0x8000000604047221 */ /* 0x000fe20000000000 */
[----:B-1----:R-:W-:Y:S01]  /*0300*/  FMUL R15, R12, R15 ;  /* 0x0000000f0c0f7220 */ /* 0x002fe20000400000 */
[----:B--2---:R-:W-:-:S03]  /*0310*/  FMUL R14, R13, R14 ;  /* 0x0000000e0d0e7220 */ /* 0x004fc60000400000 */
[----:B------:R-:W-:Y:S01]  /*0320*/  FMUL R15, R4, R15 ;  /* 0x0000000f040f7220 */ /* 0x000fe20000400000 */
[----:B------:R-:W-:-:S03]  /*0330*/  FMUL R14, R5, R14 ;  /* 0x0000000e050e7220 */ /* 0x000fc60000400000 */
[----:B----4-:R-:W-:Y:S01]  /*0340*/  FFMA R8, R8, R15, R10 ;  /* 0x0000000f08087223 */ /* 0x010fe2000000000a */
[----:B------:R-:W-:-:S04]  /*0350*/  FFMA R9, R9, R14, R11 ;  /* 0x0000000e09097223 */ /* 0x000fc8000000000b */
[----:B------:R-:W-:Y:S02]  /*0360*/  FSETP.GEU.AND P0, PT, R8, RZ, PT ;  /* 0x000000ff0800720b */ /* 0x000fe40003f0e000 */
[C---:B------:R-:W-:Y:S01]  /*0370*/  FSETP.GEU.AND P1, PT, R9.reuse, RZ, PT ;  /* 0x000000ff0900720b */ /* 0x040fe20003f2e000 */
[----:B0-----:R-:W-:Y:S01]  /*0380*/  IMAD.WIDE R2, R0, 0x4, R2 ;  /* 0x0000000400027825 */ /* 0x001fe200078e0202 */
[----:B------:R-:W-:Y:S02]  /*0390*/  FSEL R8, R8, RZ, P0 ;  /* 0x000000ff08087208 */ /* 0x000fe40000000000 */
[----:B------:R-:W-:-:S05]  /*03a0*/  FSEL R9, R9, RZ, P1 ;  /* 0x000000ff09097208 */ /* 0x000fca0000800000 */
[----:B------:R-:W-:Y:S01]  /*03b0*/  STG.E.64 desc[UR4][R2.64], R8 ;  /* 0x0000000802007986 */ /* 0x000fe2000c101b04 */
[----:B------:R-:W-:Y:S05]  /*03c0*/  EXIT ;  /* 0x000000000000794d */ /* 0x000fea0003800000 */
.L_x_0:
[----:B------:R-:W-:-:S00]  /*03d0*/  BRA `(.L_x_0) ;  /* 0xfffffffc00fc7947 */ /* 0x000fc0000383ffff */
[----:B------:R-:W-:-:S00]  /*03e0*/  NOP ;  /* 0x0000000000007918 */ /* 0x000fc00000000000 */
        /* <DEDUP_REMOVED lines=9> */
.L_x_1:


//--------------------- .nv.global.init           --------------------------
	.section	.nv.global.init,"aw",@progbits
.nv.global.init:
	.type		_$_str,@object
	.size		_$_str,(_$_str_$_2 - _$_str)
_$_str:
        /*0000*/ 	.byte	0x5f, 0x5f, 0x43, 0x55, 0x44, 0x41, 0x5f, 0x46, 0x54, 0x5a, 0x00
	.type		_$_str_$_2,@object
	.size		_$_str_$_2,(.L_1 - _$_str_$_2)
_$_str_$_2:
        /*000b*/ 	.byte	0x5f, 0x5f, 0x43, 0x55, 0x44, 0x41, 0x5f, 0x50, 0x52, 0x45, 0x43, 0x5f, 0x53, 0x51, 0x52, 0x54
        /*001b*/ 	.byte	0x00
.L_1:


//--------------------- .nv.constant0.triton_poi_fused__native_batch_norm_legit_no_training_relu_22 --------------------------
	.section	.nv.constant0.triton_poi_fused__native_batch_norm_legit_no_training_relu_22,"a",@progbits
	.sectionflags	@""
	.align	4
.nv.constant0.triton_poi_fused__native_batch_norm_legit_no_training_relu_22:
	.zero		580
